//
// Generated by NVIDIA NVVM Compiler
//
// Compiler Build ID: CL-36424714
// Cuda compilation tools, release 13.0, V13.0.88
// Based on NVVM 20.0.0
//

.version 9.0
.target sm_100
.address_size 64

	// .globl	default_function_kernel
// _ZZ23default_function_kernelE18left_matrix_shared has been demoted
// _ZZ23default_function_kernelE19right_matrix_shared has been demoted

.visible .entry default_function_kernel(
	.param .u64 .ptr .align 1 default_function_kernel_param_0,
	.param .u64 .ptr .align 1 default_function_kernel_param_1,
	.param .u64 .ptr .align 1 default_function_kernel_param_2
)
.maxntid 2
{
	.reg .b32 	%r<9>;
	.reg .b32 	%f<15>;
	.reg .b64 	%rd<12>;
	// demoted variable
	.shared .align 4 .b8 _ZZ23default_function_kernelE18left_matrix_shared[16];
	// demoted variable
	.shared .align 4 .b8 _ZZ23default_function_kernelE19right_matrix_shared[16];
	ld.param.u64 	%rd1, [default_function_kernel_param_0];
	ld.param.u64 	%rd2, [default_function_kernel_param_1];
	ld.param.u64 	%rd3, [default_function_kernel_param_2];
	cvta.to.global.u64 	%rd4, %rd3;
	mov.u32 	%r1, %tid.x;
	cvta.to.global.u64 	%rd5, %rd2;
	mul.wide.u32 	%rd6, %r1, 4;
	add.s64 	%rd7, %rd5, %rd6;
	ld.global.nc.f32 	%f1, [%rd7];
	shl.b32 	%r2, %r1, 2;
	mov.u32 	%r3, _ZZ23default_function_kernelE18left_matrix_shared;
	add.s32 	%r4, %r3, %r2;
	st.shared.f32 	[%r4], %f1;
	ld.global.nc.f32 	%f2, [%rd7+8];
	st.shared.f32 	[%r4+8], %f2;
	add.s64 	%rd8, %rd4, %rd6;
	ld.global.nc.f32 	%f3, [%rd8];
	mov.u32 	%r5, _ZZ23default_function_kernelE19right_matrix_shared;
	add.s32 	%r6, %r5, %r2;
	st.shared.f32 	[%r6], %f3;
	ld.global.nc.f32 	%f4, [%rd8+8];
	st.shared.f32 	[%r6+8], %f4;
	bar.sync 	0;
	shl.b32 	%r7, %r1, 1;
	add.s32 	%r8, %r4, %r2;
	ld.shared.f32 	%f5, [%r8];
	ld.shared.f32 	%f6, [_ZZ23default_function_kernelE19right_matrix_shared];
	fma.rn.f32 	%f7, %f5, %f6, 0f00000000;
	ld.shared.f32 	%f8, [_ZZ23default_function_kernelE19right_matrix_shared+4];
	fma.rn.f32 	%f9, %f5, %f8, 0f00000000;
	ld.shared.f32 	%f10, [%r8+4];
	ld.shared.f32 	%f11, [_ZZ23default_function_kernelE19right_matrix_shared+8];
	fma.rn.f32 	%f12, %f10, %f11, %f7;
	ld.shared.f32 	%f13, [_ZZ23default_function_kernelE19right_matrix_shared+12];
	fma.rn.f32 	%f14, %f10, %f13, %f9;
	cvta.to.global.u64 	%rd9, %rd1;
	mul.wide.u32 	%rd10, %r7, 4;
	add.s64 	%rd11, %rd9, %rd10;
	st.global.f32 	[%rd11], %f12;
	st.global.f32 	[%rd11+4], %f14;
	ret;

}


// ===== COMPILED SASS (sm_100) =====

	.target	sm_100

	.elftype	@"ET_EXEC"


//--------------------- .note.nv.tkinfo           --------------------------
	.section	.note.nv.tkinfo,"",@"SHT_NOTE"
	.sectionflags	@"SHF_NOTE_NV_TKINFO"
	.tkinfo
        /*0018*/ 	.word	0x00000002
        /*0030*/ 	.string	""
        /*0030*/ 	.string	"ptxas"
        /*0030*/ 	.string	"Cuda compilation tools, release 13.0, V13.0.88"
        /*0030*/ 	.string	"Build cuda_13.0.r13.0/compiler.36424714_0"
        /*0030*/ 	.string	"-arch sm_100 -m 64 "



//--------------------- .note.nv.cuinfo           --------------------------
	.section	.note.nv.cuinfo,"",@"SHT_NOTE"
	.sectionflags	@"SHF_NOTE_NV_CUINFO"
        /*0018*/ 	.short	0x0002
        /*001a*/ 	.short	0x0064
        /*001c*/ 	.short	0x0082
	.zero		2


//--------------------- .nv.info                  --------------------------
	.section	.nv.info,"",@"SHT_CUDA_INFO"
	.align	4


	//----- nvinfo : EIATTR_REGCOUNT
	.align		4
        /*0000*/ 	.byte	0x04, 0x2f
        /*0002*/ 	.short	(.L_1 - .L_0)
	.align		4
.L_0:
        /*0004*/ 	.word	index@(default_function_kernel)
        /*0008*/ 	.word	0x00000016


	//----- nvinfo : EIATTR_FRAME_SIZE
	.align		4
.L_1:
        /*000c*/ 	.byte	0x04, 0x11
        /*000e*/ 	.short	(.L_3 - .L_2)
	.align		4
.L_2:
        /*0010*/ 	.word	index@(default_function_kernel)
        /*0014*/ 	.word	0x00000000


	//----- nvinfo : EIATTR_MIN_STACK_SIZE
	.align		4
.L_3:
        /*0018*/ 	.byte	0x04, 0x12
        /*001a*/ 	.short	(.L_5 - .L_4)
	.align		4
.L_4:
        /*001c*/ 	.word	index@(default_function_kernel)
        /*0020*/ 	.word	0x00000000
.L_5:


//--------------------- .nv.compat                --------------------------
	.section	.nv.compat,"",@"SHT_CUDA_COMPAT_INFO"
	.align	4
        /*0000*/ 	.byte	0x02, 0x09, 0x00, 0x00, 0x02, 0x02, 0x01, 0x00, 0x02, 0x05, 0x05, 0x00, 0x03, 0x07, 0x01, 0x01
        /*0010*/ 	.byte	0x02, 0x03, 0x00, 0x00, 0x02, 0x06, 0x01, 0x00, 0x04, 0x0b, 0x08, 0x00, 0x09, 0x00, 0x00, 0x00
        /*0020*/ 	.byte	0x00, 0x00, 0x00, 0x00


//--------------------- .nv.info.default_function_kernel --------------------------
	.section	.nv.info.default_function_kernel,"",@"SHT_CUDA_INFO"
	.sectionflags	@""
	.align	4


	//----- nvinfo : EIATTR_CUDA_API_VERSION
	.align		4
        /*0000*/ 	.byte	0x04, 0x37
        /*0002*/ 	.short	(.L_7 - .L_6)
.L_6:
        /*0004*/ 	.word	0x00000082


	//----- nvinfo : EIATTR_KPARAM_INFO
	.align		4
.L_7:
        /*0008*/ 	.byte	0x04, 0x17
        /*000a*/ 	.short	(.L_9 - .L_8)
.L_8:
        /*000c*/ 	.word	0x00000000
        /*0010*/ 	.short	0x0002
        /*0012*/ 	.short	0x0010
        /*0014*/ 	.byte	0x00, 0xf5, 0x21, 0x00


	//----- nvinfo : EIATTR_KPARAM_INFO
	.align		4
.L_9:
        /*0018*/ 	.byte	0x04, 0x17
        /*001a*/ 	.short	(.L_11 - .L_10)
.L_10:
        /*001c*/ 	.word	0x00000000
        /*0020*/ 	.short	0x0001
        /*0022*/ 	.short	0x0008
        /*0024*/ 	.byte	0x00, 0xf5, 0x21, 0x00


	//----- nvinfo : EIATTR_KPARAM_INFO
	.align		4
.L_11:
        /*0028*/ 	.byte	0x04, 0x17
        /*002a*/ 	.short	(.L_13 - .L_12)
.L_12:
        /*002c*/ 	.word	0x00000000
        /*0030*/ 	.short	0x0000
        /*0032*/ 	.short	0x0000
        /*0034*/ 	.byte	0x00, 0xf5, 0x21, 0x00


	//----- nvinfo : EIATTR_SPARSE_MMA_MASK
	.align		4
.L_13:
        /*0038*/ 	.byte	0x03, 0x50
        /*003a*/ 	.short	0x0000


	//----- nvinfo : EIATTR_MAXREG_COUNT
	.align		4
        /*003c*/ 	.byte	0x03, 0x1b
        /*003e*/ 	.short	0x00ff


	//----- nvinfo : EIATTR_NUM_BARRIERS
	.align		4
        /*0040*/ 	.byte	0x02, 0x4c
        /*0042*/ 	.byte	0x01
	.zero		1


	//----- nvinfo : EIATTR_MERCURY_ISA_VERSION
	.align		4
        /*0044*/ 	.byte	0x03, 0x5f
        /*0046*/ 	.short	0x0101


	//----- nvinfo : EIATTR_VRC_CTA_INIT_COUNT
	.align		4
        /*0048*/ 	.byte	0x02, 0x4a
	.zero		1
	.zero		1


	//----- nvinfo : EIATTR_EXIT_INSTR_OFFSETS
	.align		4
        /*004c*/ 	.byte	0x04, 0x1c
        /*004e*/ 	.short	(.L_15 - .L_14)


	//   ....[0]....
.L_14:
        /*0050*/ 	.word	0x00000240


	//----- nvinfo : EIATTR_MAX_THREADS
	.align		4
.L_15:
        /*0054*/ 	.byte	0x04, 0x05
        /*0056*/ 	.short	(.L_17 - .L_16)
.L_16:
        /*0058*/ 	.word	0x00000002
        /*005c*/ 	.word	0x00000001
        /*0060*/ 	.word	0x00000001


	//----- nvinfo : EIATTR_CBANK_PARAM_SIZE
	.align		4
.L_17:
        /*0064*/ 	.byte	0x03, 0x19
        /*0066*/ 	.short	0x0018


	//----- nvinfo : EIATTR_PARAM_CBANK
	.align		4
        /*0068*/ 	.byte	0x04, 0x0a
        /*006a*/ 	.short	(.L_19 - .L_18)
	.align		4
.L_18:
        /*006c*/ 	.word	index@(.nv.constant0.default_function_kernel)
        /*0070*/ 	.short	0x0380
        /*0072*/ 	.short	0x0018


	//----- nvinfo : EIATTR_SW_WAR
	.align		4
.L_19:
        /*0074*/ 	.byte	0x04, 0x36
        /*0076*/ 	.short	(.L_21 - .L_20)
.L_20:
        /*0078*/ 	.word	0x00000008
.L_21:


//--------------------- .nv.callgraph             --------------------------
	.section	.nv.callgraph,"",@"SHT_CUDA_CALLGRAPH"
	.align	4
	.sectionentsize	8
	.align		4
        /*0000*/ 	.word	0x00000000
	.align		4
        /*0004*/ 	.word	0xffffffff
	.align		4
        /*0008*/ 	.word	0x00000000
	.align		4
        /*000c*/ 	.word	0xfffffffe
	.align		4
        /*0010*/ 	.word	0x00000000
	.align		4
        /*0014*/ 	.word	0xfffffffd
	.align		4
        /*0018*/ 	.word	0x00000000
	.align		4
        /*001c*/ 	.word	0xfffffffc


//--------------------- .text.default_function_kernel --------------------------
	.section	.text.default_function_kernel,"ax",@progbits
	.align	128
        .global         default_function_kernel
        .type           default_function_kernel,@function
        .size           default_function_kernel,(.L_x_1 - default_function_kernel)
        .other          default_function_kernel,@"STO_CUDA_ENTRY STV_DEFAULT"
default_function_kernel:
.text.default_function_kernel:
[----:B------:R-:W-:Y:S01]  /*0000*/  LDC R1, c[0x0][0x37c] ;  /* 0x0000df00ff017b82 */ /* 0x000fe20000000800 */
[----:B------:R-:W0:Y:S07]  /*0010*/  S2R R13, SR_TID.X ;  /* 0x00000000000d7919 */ /* 0x000e2e0000002100 */
[----:B------:R-:W0:Y:S01]  /*0020*/  LDC.64 R2, c[0x0][0x388] ;  /* 0x0000e200ff027b82 */ /* 0x000e220000000a00 */
[----:B------:R-:W1:Y:S07]  /*0030*/  LDCU.64 UR8, c[0x0][0x358] ;  /* 0x00006b00ff0877ac */ /* 0x000e6e0008000a00 */
[----:B------:R-:W2:Y:S01]  /*0040*/  LDC.64 R4, c[0x0][0x390] ;  /* 0x0000e400ff047b82 */ /* 0x000ea20000000a00 */
[----:B0-----:R-:W-:-:S04]  /*0050*/  IMAD.WIDE.U32 R2, R13, 0x4, R2 ;  /* 0x000000040d027825 */ /* 0x001fc800078e0002 */
[----:B--2---:R-:W-:Y:S01]  /*0060*/  IMAD.WIDE.U32 R4, R13, 0x4, R4 ;  /* 0x000000040d047825 */ /* 0x004fe200078e0004 */
[----:B-1----:R-:W2:Y:S04]  /*0070*/  LDG.E.CONSTANT R6, desc[UR8][R2.64] ;  /* 0x0000000802067981 */ /* 0x002ea8000c1e9900 */
[----:B------:R0:W3:Y:S04]  /*0080*/  LDG.E.CONSTANT R8, desc[UR8][R2.64+0x8] ;  /* 0x0000080802087981 */ /* 0x0000e8000c1e9900 */
[----:B------:R-:W4:Y:S04]  /*0090*/  LDG.E.CONSTANT R9, desc[UR8][R4.64] ;  /* 0x0000000804097981 */ /* 0x000f28000c1e9900 */
[----:B------:R1:W5:Y:S01]  /*00a0*/  LDG.E.CONSTANT R11, desc[UR8][R4.64+0x8] ;  /* 0x00000808040b7981 */ /* 0x000362000c1e9900 */
[----:B------:R-:W1:Y:S01]  /*00b0*/  S2UR UR6, SR_CgaCtaId ;  /* 0x00000000000679c3 */ /* 0x000e620000008800 */
[----:B------:R-:W-:-:S02]  /*00c0*/  UMOV UR4, 0x400 ;  /* 0x0000040000047882 */ /* 0x000fc40000000000 */
[----:B------:R-:W-:-:S05]  /*00d0*/  UIADD3 UR5, UPT, UPT, UR4, 0x10, URZ ;  /* 0x0000001004057890 */ /* 0x000fca000fffe0ff */
[----:B0-----:R-:W0:Y:S01]  /*00e0*/  LDC.64 R2, c[0x0][0x380] ;  /* 0x0000e000ff027b82 */ /* 0x001e220000000a00 */
[----:B-1----:R-:W-:Y:S01]  /*00f0*/  SHF.L.U32 R5, R13, 0x1, RZ ;  /* 0x000000010d057819 */ /* 0x002fe200000006ff */
[----:B------:R-:W-:Y:S02]  /*0100*/  ULEA UR4, UR6, UR4, 0x18 ;  /* 0x0000000406047291 */ /* 0x000fe4000f8ec0ff */
[----:B------:R-:W-:-:S04]  /*0110*/  ULEA UR5, UR6, UR5, 0x18 ;  /* 0x0000000506057291 */ /* 0x000fc8000f8ec0ff */
[C---:B------:R-:W-:Y:S02]  /*0120*/  LEA R7, R13.reuse, UR4, 0x2 ;  /* 0x000000040d077c11 */ /* 0x040fe4000f8e10ff */
[----:B------:R-:W-:Y:S01]  /*0130*/  LEA R10, R13, UR5, 0x2 ;  /* 0x000000050d0a7c11 */ /* 0x000fe2000f8e10ff */
[----:B0-----:R-:W-:Y:S01]  /*0140*/  IMAD.WIDE.U32 R2, R5, 0x4, R2 ;  /* 0x0000000405027825 */ /* 0x001fe200078e0002 */
[----:B------:R-:W-:Y:S01]  /*0150*/  LEA R12, R13, R7, 0x2 ;  /* 0x000000070d0c7211 */ /* 0x000fe200078e10ff */
[----:B--2---:R-:W-:Y:S04]  /*0160*/  STS [R7], R6 ;  /* 0x0000000607007388 */ /* 0x004fe80000000800 */
[----:B---3--:R-:W-:Y:S04]  /*0170*/  STS [R7+0x8], R8 ;  /* 0x0000080807007388 */ /* 0x008fe80000000800 */
[----:B----4-:R-:W-:Y:S04]  /*0180*/  STS [R10], R9 ;  /* 0x000000090a007388 */ /* 0x010fe80000000800 */
[----:B-----5:R-:W-:Y:S01]  /*0190*/  STS [R10+0x8], R11 ;  /* 0x0000080b0a007388 */ /* 0x020fe20000000800 */
[----:B------:R-:W-:Y:S06]  /*01a0*/  BAR.SYNC.DEFER_BLOCKING 0x0 ;  /* 0x0000000000007b1d */ /* 0x000fec0000010000 */
[----:B------:R-:W-:Y:S04]  /*01b0*/  LDS R0, [R12] ;  /* 0x000000000c007984 */ /* 0x000fe80000000800 */
[----:B------:R-:W0:Y:S04]  /*01c0*/  LDS.128 R16, [UR4+0x10] ;  /* 0x00001004ff107984 */ /* 0x000e280008000c00 */
[----:B------:R-:W1:Y:S01]  /*01d0*/  LDS R4, [R12+0x4] ;  /* 0x000004000c047984 */ /* 0x000e620000000800 */
[C---:B0-----:R-:W-:Y:S01]  /*01e0*/  FFMA R13, R0.reuse, R16, RZ ;  /* 0x00000010000d7223 */ /* 0x041fe200000000ff */
[----:B------:R-:W-:-:S03]  /*01f0*/  FFMA R0, R0, R17, RZ ;  /* 0x0000001100007223 */ /* 0x000fc600000000ff */
[C---:B-1----:R-:W-:Y:S01]  /*0200*/  FFMA R13, R4.reuse, R18, R13 ;  /* 0x00000012040d7223 */ /* 0x042fe2000000000d */
[----:B------:R-:W-:-:S04]  /*0210*/  FFMA R19, R4, R19, R0 ;  /* 0x0000001304137223 */ /* 0x000fc80000000000 */
[----:B------:R-:W-:Y:S04]  /*0220*/  STG.E desc[UR8][R2.64], R13 ;  /* 0x0000000d02007986 */ /* 0x000fe8000c101908 */
[----:B------:R-:W-:Y:S01]  /*0230*/  STG.E desc[UR8][R2.64+0x4], R19 ;  /* 0x0000041302007986 */ /* 0x000fe2000c101908 */
[----:B------:R-:W-:Y:S05]  /*0240*/  EXIT ;  /* 0x000000000000794d */ /* 0x000fea0003800000 */
.L_x_0:
[----:B------:R-:W-:-:S00]  /*0250*/  BRA `(.L_x_0) ;  /* 0xfffffffc00fc7947 */ /* 0x000fc0000383ffff */
[----:B------:R-:W-:-:S00]  /*0260*/  NOP ;  /* 0x0000000000007918 */ /* 0x000fc00000000000 */
        /* <DEDUP_REMOVED lines=9> */
.L_x_1:


//--------------------- .nv.shared.default_function_kernel --------------------------
	.section	.nv.shared.default_function_kernel,"aw",@nobits
	.sectionflags	@""
	.align	4
.nv.shared.default_function_kernel:
	.zero		1056


//--------------------- .nv.shared.reserved.0     --------------------------
	.section	.nv.shared.reserved.0,"aw",@nobits
	.weak		__nv_reservedSMEM_offset_0_alias
	.size		__nv_reservedSMEM_offset_0_alias, 0, 64
	.other		__nv_reservedSMEM_offset_0_alias,@"STO_CUDA_RESERVED_SHARED STV_DEFAULT"
__nv_reservedSMEM_offset_0_alias:
	.zero		0
	.zero		64


//--------------------- .nv.constant0.default_function_kernel --------------------------
	.section	.nv.constant0.default_function_kernel,"a",@progbits
	.sectionflags	@""
	.align	4
.nv.constant0.default_function_kernel:
	.zero		920


//--------------------- SYMBOLS --------------------------

	.type		.nv.reservedSmem.offset0,@object
	.size		.nv.reservedSmem.offset0,0x4
	.type		.nv.reservedSmem.cap,@object
	.size		.nv.reservedSmem.cap,0x4
